//
// Generated by NVIDIA NVVM Compiler
//
// Compiler Build ID: CL-36424714
// Cuda compilation tools, release 13.0, V13.0.88
// Based on NVVM 20.0.0
//

.version 9.0
.target sm_100
.address_size 64

.func _ZN41_INTERNAL_1d26bb73_4_k_cu_34d8d8f3_10328211MD5Modified10SecondPart3a_1ERjPKj
(
	.param .b64 _ZN41_INTERNAL_1d26bb73_4_k_cu_34d8d8f3_10328211MD5Modified10SecondPart3a_1ERjPKj_param_0,
	.param .b64 _ZN41_INTERNAL_1d26bb73_4_k_cu_34d8d8f3_10328211MD5Modified10SecondPart3a_1ERjPKj_param_1
)
;
.func _ZN41_INTERNAL_1d26bb73_4_k_cu_34d8d8f3_10328211MD5Modified10SecondPart3d_1ERjPKj
(
	.param .b64 _ZN41_INTERNAL_1d26bb73_4_k_cu_34d8d8f3_10328211MD5Modified10SecondPart3d_1ERjPKj_param_0,
	.param .b64 _ZN41_INTERNAL_1d26bb73_4_k_cu_34d8d8f3_10328211MD5Modified10SecondPart3d_1ERjPKj_param_1
)
;
.func _ZN41_INTERNAL_1d26bb73_4_k_cu_34d8d8f3_10328211MD5Modified10SecondPart3c_1ERjPKj
(
	.param .b64 _ZN41_INTERNAL_1d26bb73_4_k_cu_34d8d8f3_10328211MD5Modified10SecondPart3c_1ERjPKj_param_0,
	.param .b64 _ZN41_INTERNAL_1d26bb73_4_k_cu_34d8d8f3_10328211MD5Modified10SecondPart3c_1ERjPKj_param_1
)
;
.func _ZN41_INTERNAL_1d26bb73_4_k_cu_34d8d8f3_10328211MD5Modified10SecondPart3b_1ERjPKj
(
	.param .b64 _ZN41_INTERNAL_1d26bb73_4_k_cu_34d8d8f3_10328211MD5Modified10SecondPart3b_1ERjPKj_param_0,
	.param .b64 _ZN41_INTERNAL_1d26bb73_4_k_cu_34d8d8f3_10328211MD5Modified10SecondPart3b_1ERjPKj_param_1
)
;
.func _ZN41_INTERNAL_1d26bb73_4_k_cu_34d8d8f3_10328211MD5Modified10SecondPart3a_2ERjPKj
(
	.param .b64 _ZN41_INTERNAL_1d26bb73_4_k_cu_34d8d8f3_10328211MD5Modified10SecondPart3a_2ERjPKj_param_0,
	.param .b64 _ZN41_INTERNAL_1d26bb73_4_k_cu_34d8d8f3_10328211MD5Modified10SecondPart3a_2ERjPKj_param_1
)
;
.func _ZN41_INTERNAL_1d26bb73_4_k_cu_34d8d8f3_10328211MD5Modified10SecondPart3d_2ERjPKj
(
	.param .b64 _ZN41_INTERNAL_1d26bb73_4_k_cu_34d8d8f3_10328211MD5Modified10SecondPart3d_2ERjPKj_param_0,
	.param .b64 _ZN41_INTERNAL_1d26bb73_4_k_cu_34d8d8f3_10328211MD5Modified10SecondPart3d_2ERjPKj_param_1
)
;
.func _ZN41_INTERNAL_1d26bb73_4_k_cu_34d8d8f3_10328211MD5Modified10SecondPart3c_2ERjPKj
(
	.param .b64 _ZN41_INTERNAL_1d26bb73_4_k_cu_34d8d8f3_10328211MD5Modified10SecondPart3c_2ERjPKj_param_0,
	.param .b64 _ZN41_INTERNAL_1d26bb73_4_k_cu_34d8d8f3_10328211MD5Modified10SecondPart3c_2ERjPKj_param_1
)
;
.func _ZN41_INTERNAL_1d26bb73_4_k_cu_34d8d8f3_10328211MD5Modified10SecondPart3b_2ERjPKj
(
	.param .b64 _ZN41_INTERNAL_1d26bb73_4_k_cu_34d8d8f3_10328211MD5Modified10SecondPart3b_2ERjPKj_param_0,
	.param .b64 _ZN41_INTERNAL_1d26bb73_4_k_cu_34d8d8f3_10328211MD5Modified10SecondPart3b_2ERjPKj_param_1
)
;
.func _ZN41_INTERNAL_1d26bb73_4_k_cu_34d8d8f3_10328211MD5Modified10SecondPart3a_3ERjPKj
(
	.param .b64 _ZN41_INTERNAL_1d26bb73_4_k_cu_34d8d8f3_10328211MD5Modified10SecondPart3a_3ERjPKj_param_0,
	.param .b64 _ZN41_INTERNAL_1d26bb73_4_k_cu_34d8d8f3_10328211MD5Modified10SecondPart3a_3ERjPKj_param_1
)
;
.func _ZN41_INTERNAL_1d26bb73_4_k_cu_34d8d8f3_10328211MD5Modified10SecondPart3d_3ERjPKj
(
	.param .b64 _ZN41_INTERNAL_1d26bb73_4_k_cu_34d8d8f3_10328211MD5Modified10SecondPart3d_3ERjPKj_param_0,
	.param .b64 _ZN41_INTERNAL_1d26bb73_4_k_cu_34d8d8f3_10328211MD5Modified10SecondPart3d_3ERjPKj_param_1
)
;
.func _ZN41_INTERNAL_1d26bb73_4_k_cu_34d8d8f3_10328211MD5Modified10SecondPart3c_3ERjPKj
(
	.param .b64 _ZN41_INTERNAL_1d26bb73_4_k_cu_34d8d8f3_10328211MD5Modified10SecondPart3c_3ERjPKj_param_0,
	.param .b64 _ZN41_INTERNAL_1d26bb73_4_k_cu_34d8d8f3_10328211MD5Modified10SecondPart3c_3ERjPKj_param_1
)
;
.func _ZN41_INTERNAL_1d26bb73_4_k_cu_34d8d8f3_10328211MD5Modified10SecondPart3b_3ERjPKj
(
	.param .b64 _ZN41_INTERNAL_1d26bb73_4_k_cu_34d8d8f3_10328211MD5Modified10SecondPart3b_3ERjPKj_param_0,
	.param .b64 _ZN41_INTERNAL_1d26bb73_4_k_cu_34d8d8f3_10328211MD5Modified10SecondPart3b_3ERjPKj_param_1
)
;
.func _ZN41_INTERNAL_1d26bb73_4_k_cu_34d8d8f3_10328211MD5Modified10SecondPart3a_4ERjPKj
(
	.param .b64 _ZN41_INTERNAL_1d26bb73_4_k_cu_34d8d8f3_10328211MD5Modified10SecondPart3a_4ERjPKj_param_0,
	.param .b64 _ZN41_INTERNAL_1d26bb73_4_k_cu_34d8d8f3_10328211MD5Modified10SecondPart3a_4ERjPKj_param_1
)
;
.func _ZN41_INTERNAL_1d26bb73_4_k_cu_34d8d8f3_10328211MD5Modified10SecondPart3d_4ERjPKj
(
	.param .b64 _ZN41_INTERNAL_1d26bb73_4_k_cu_34d8d8f3_10328211MD5Modified10SecondPart3d_4ERjPKj_param_0,
	.param .b64 _ZN41_INTERNAL_1d26bb73_4_k_cu_34d8d8f3_10328211MD5Modified10SecondPart3d_4ERjPKj_param_1
)
;
.func _ZN41_INTERNAL_1d26bb73_4_k_cu_34d8d8f3_10328211MD5Modified10SecondPart3c_4ERjPKj
(
	.param .b64 _ZN41_INTERNAL_1d26bb73_4_k_cu_34d8d8f3_10328211MD5Modified10SecondPart3c_4ERjPKj_param_0,
	.param .b64 _ZN41_INTERNAL_1d26bb73_4_k_cu_34d8d8f3_10328211MD5Modified10SecondPart3c_4ERjPKj_param_1
)
;
.func _ZN41_INTERNAL_1d26bb73_4_k_cu_34d8d8f3_10328211MD5Modified10SecondPart3b_4ERjPKj
(
	.param .b64 _ZN41_INTERNAL_1d26bb73_4_k_cu_34d8d8f3_10328211MD5Modified10SecondPart3b_4ERjPKj_param_0,
	.param .b64 _ZN41_INTERNAL_1d26bb73_4_k_cu_34d8d8f3_10328211MD5Modified10SecondPart3b_4ERjPKj_param_1
)
;
.func _ZN41_INTERNAL_1d26bb73_4_k_cu_34d8d8f3_10328211MD5Modified9FirstPart3a_1ERjPKj
(
	.param .b64 _ZN41_INTERNAL_1d26bb73_4_k_cu_34d8d8f3_10328211MD5Modified9FirstPart3a_1ERjPKj_param_0,
	.param .b64 _ZN41_INTERNAL_1d26bb73_4_k_cu_34d8d8f3_10328211MD5Modified9FirstPart3a_1ERjPKj_param_1
)
;
.func _ZN41_INTERNAL_1d26bb73_4_k_cu_34d8d8f3_10328211MD5Modified9FirstPart3d_1ERjPKj
(
	.param .b64 _ZN41_INTERNAL_1d26bb73_4_k_cu_34d8d8f3_10328211MD5Modified9FirstPart3d_1ERjPKj_param_0,
	.param .b64 _ZN41_INTERNAL_1d26bb73_4_k_cu_34d8d8f3_10328211MD5Modified9FirstPart3d_1ERjPKj_param_1
)
;
.func _ZN41_INTERNAL_1d26bb73_4_k_cu_34d8d8f3_10328211MD5Modified9FirstPart3c_1ERjPKj
(
	.param .b64 _ZN41_INTERNAL_1d26bb73_4_k_cu_34d8d8f3_10328211MD5Modified9FirstPart3c_1ERjPKj_param_0,
	.param .b64 _ZN41_INTERNAL_1d26bb73_4_k_cu_34d8d8f3_10328211MD5Modified9FirstPart3c_1ERjPKj_param_1
)
;
.func _ZN41_INTERNAL_1d26bb73_4_k_cu_34d8d8f3_10328211MD5Modified9FirstPart3b_1ERjPKj
(
	.param .b64 _ZN41_INTERNAL_1d26bb73_4_k_cu_34d8d8f3_10328211MD5Modified9FirstPart3b_1ERjPKj_param_0,
	.param .b64 _ZN41_INTERNAL_1d26bb73_4_k_cu_34d8d8f3_10328211MD5Modified9FirstPart3b_1ERjPKj_param_1
)
;
.func _ZN41_INTERNAL_1d26bb73_4_k_cu_34d8d8f3_10328211MD5Modified9FirstPart3a_2ERjPKj
(
	.param .b64 _ZN41_INTERNAL_1d26bb73_4_k_cu_34d8d8f3_10328211MD5Modified9FirstPart3a_2ERjPKj_param_0,
	.param .b64 _ZN41_INTERNAL_1d26bb73_4_k_cu_34d8d8f3_10328211MD5Modified9FirstPart3a_2ERjPKj_param_1
)
;
.func _ZN41_INTERNAL_1d26bb73_4_k_cu_34d8d8f3_10328211MD5Modified9FirstPart3d_2ERjPKj
(
	.param .b64 _ZN41_INTERNAL_1d26bb73_4_k_cu_34d8d8f3_10328211MD5Modified9FirstPart3d_2ERjPKj_param_0,
	.param .b64 _ZN41_INTERNAL_1d26bb73_4_k_cu_34d8d8f3_10328211MD5Modified9FirstPart3d_2ERjPKj_param_1
)
;
.func _ZN41_INTERNAL_1d26bb73_4_k_cu_34d8d8f3_10328211MD5Modified9FirstPart3c_2ERjPKj
(
	.param .b64 _ZN41_INTERNAL_1d26bb73_4_k_cu_34d8d8f3_10328211MD5Modified9FirstPart3c_2ERjPKj_param_0,
	.param .b64 _ZN41_INTERNAL_1d26bb73_4_k_cu_34d8d8f3_10328211MD5Modified9FirstPart3c_2ERjPKj_param_1
)
;
.func _ZN41_INTERNAL_1d26bb73_4_k_cu_34d8d8f3_10328211MD5Modified9FirstPart3b_2ERjPKj
(
	.param .b64 _ZN41_INTERNAL_1d26bb73_4_k_cu_34d8d8f3_10328211MD5Modified9FirstPart3b_2ERjPKj_param_0,
	.param .b64 _ZN41_INTERNAL_1d26bb73_4_k_cu_34d8d8f3_10328211MD5Modified9FirstPart3b_2ERjPKj_param_1
)
;
.func _ZN41_INTERNAL_1d26bb73_4_k_cu_34d8d8f3_10328211MD5Modified9FirstPart3a_3ERjPKj
(
	.param .b64 _ZN41_INTERNAL_1d26bb73_4_k_cu_34d8d8f3_10328211MD5Modified9FirstPart3a_3ERjPKj_param_0,
	.param .b64 _ZN41_INTERNAL_1d26bb73_4_k_cu_34d8d8f3_10328211MD5Modified9FirstPart3a_3ERjPKj_param_1
)
;
.func _ZN41_INTERNAL_1d26bb73_4_k_cu_34d8d8f3_10328211MD5Modified9FirstPart3d_3ERjPKj
(
	.param .b64 _ZN41_INTERNAL_1d26bb73_4_k_cu_34d8d8f3_10328211MD5Modified9FirstPart3d_3ERjPKj_param_0,
	.param .b64 _ZN41_INTERNAL_1d26bb73_4_k_cu_34d8d8f3_10328211MD5Modified9FirstPart3d_3ERjPKj_param_1
)
;
.func _ZN41_INTERNAL_1d26bb73_4_k_cu_34d8d8f3_10328211MD5Modified9FirstPart3c_3ERjPKj
(
	.param .b64 _ZN41_INTERNAL_1d26bb73_4_k_cu_34d8d8f3_10328211MD5Modified9FirstPart3c_3ERjPKj_param_0,
	.param .b64 _ZN41_INTERNAL_1d26bb73_4_k_cu_34d8d8f3_10328211MD5Modified9FirstPart3c_3ERjPKj_param_1
)
;
.func _ZN41_INTERNAL_1d26bb73_4_k_cu_34d8d8f3_10328211MD5Modified9FirstPart3b_3ERjPKj
(
	.param .b64 _ZN41_INTERNAL_1d26bb73_4_k_cu_34d8d8f3_10328211MD5Modified9FirstPart3b_3ERjPKj_param_0,
	.param .b64 _ZN41_INTERNAL_1d26bb73_4_k_cu_34d8d8f3_10328211MD5Modified9FirstPart3b_3ERjPKj_param_1
)
;
.func _ZN41_INTERNAL_1d26bb73_4_k_cu_34d8d8f3_10328211MD5Modified9FirstPart3a_4ERjPKj
(
	.param .b64 _ZN41_INTERNAL_1d26bb73_4_k_cu_34d8d8f3_10328211MD5Modified9FirstPart3a_4ERjPKj_param_0,
	.param .b64 _ZN41_INTERNAL_1d26bb73_4_k_cu_34d8d8f3_10328211MD5Modified9FirstPart3a_4ERjPKj_param_1
)
;
.func _ZN41_INTERNAL_1d26bb73_4_k_cu_34d8d8f3_10328211MD5Modified9FirstPart3d_4ERjPKj
(
	.param .b64 _ZN41_INTERNAL_1d26bb73_4_k_cu_34d8d8f3_10328211MD5Modified9FirstPart3d_4ERjPKj_param_0,
	.param .b64 _ZN41_INTERNAL_1d26bb73_4_k_cu_34d8d8f3_10328211MD5Modified9FirstPart3d_4ERjPKj_param_1
)
;
.func _ZN41_INTERNAL_1d26bb73_4_k_cu_34d8d8f3_10328211MD5Modified9FirstPart3c_4ERjPKj
(
	.param .b64 _ZN41_INTERNAL_1d26bb73_4_k_cu_34d8d8f3_10328211MD5Modified9FirstPart3c_4ERjPKj_param_0,
	.param .b64 _ZN41_INTERNAL_1d26bb73_4_k_cu_34d8d8f3_10328211MD5Modified9FirstPart3c_4ERjPKj_param_1
)
;
.func _ZN41_INTERNAL_1d26bb73_4_k_cu_34d8d8f3_10328211MD5Modified9FirstPart3b_4ERjPKj
(
	.param .b64 _ZN41_INTERNAL_1d26bb73_4_k_cu_34d8d8f3_10328211MD5Modified9FirstPart3b_4ERjPKj_param_0,
	.param .b64 _ZN41_INTERNAL_1d26bb73_4_k_cu_34d8d8f3_10328211MD5Modified9FirstPart3b_4ERjPKj_param_1
)
;
.global .align 8 .u64 _ZN41_INTERNAL_1d26bb73_4_k_cu_34d8d8f3_10328211MD5Modified10SecondPart13modificationsE[16] = {_ZN41_INTERNAL_1d26bb73_4_k_cu_34d8d8f3_10328211MD5Modified10SecondPart3a_1ERjPKj, _ZN41_INTERNAL_1d26bb73_4_k_cu_34d8d8f3_10328211MD5Modified10SecondPart3d_1ERjPKj, _ZN41_INTERNAL_1d26bb73_4_k_cu_34d8d8f3_10328211MD5Modified10SecondPart3c_1ERjPKj, _ZN41_INTERNAL_1d26bb73_4_k_cu_34d8d8f3_10328211MD5Modified10SecondPart3b_1ERjPKj, _ZN41_INTERNAL_1d26bb73_4_k_cu_34d8d8f3_10328211MD5Modified10SecondPart3a_2ERjPKj, _ZN41_INTERNAL_1d26bb73_4_k_cu_34d8d8f3_10328211MD5Modified10SecondPart3d_2ERjPKj, _ZN41_INTERNAL_1d26bb73_4_k_cu_34d8d8f3_10328211MD5Modified10SecondPart3c_2ERjPKj, _ZN41_INTERNAL_1d26bb73_4_k_cu_34d8d8f3_10328211MD5Modified10SecondPart3b_2ERjPKj, _ZN41_INTERNAL_1d26bb73_4_k_cu_34d8d8f3_10328211MD5Modified10SecondPart3a_3ERjPKj, _ZN41_INTERNAL_1d26bb73_4_k_cu_34d8d8f3_10328211MD5Modified10SecondPart3d_3ERjPKj, _ZN41_INTERNAL_1d26bb73_4_k_cu_34d8d8f3_10328211MD5Modified10SecondPart3c_3ERjPKj, _ZN41_INTERNAL_1d26bb73_4_k_cu_34d8d8f3_10328211MD5Modified10SecondPart3b_3ERjPKj, _ZN41_INTERNAL_1d26bb73_4_k_cu_34d8d8f3_10328211MD5Modified10SecondPart3a_4ERjPKj, _ZN41_INTERNAL_1d26bb73_4_k_cu_34d8d8f3_10328211MD5Modified10SecondPart3d_4ERjPKj, _ZN41_INTERNAL_1d26bb73_4_k_cu_34d8d8f3_10328211MD5Modified10SecondPart3c_4ERjPKj, _ZN41_INTERNAL_1d26bb73_4_k_cu_34d8d8f3_10328211MD5Modified10SecondPart3b_4ERjPKj};
.global .align 8 .u64 _ZN41_INTERNAL_1d26bb73_4_k_cu_34d8d8f3_10328211MD5Modified9FirstPart13modificationsE[16] = {_ZN41_INTERNAL_1d26bb73_4_k_cu_34d8d8f3_10328211MD5Modified9FirstPart3a_1ERjPKj, _ZN41_INTERNAL_1d26bb73_4_k_cu_34d8d8f3_10328211MD5Modified9FirstPart3d_1ERjPKj, _ZN41_INTERNAL_1d26bb73_4_k_cu_34d8d8f3_10328211MD5Modified9FirstPart3c_1ERjPKj, _ZN41_INTERNAL_1d26bb73_4_k_cu_34d8d8f3_10328211MD5Modified9FirstPart3b_1ERjPKj, _ZN41_INTERNAL_1d26bb73_4_k_cu_34d8d8f3_10328211MD5Modified9FirstPart3a_2ERjPKj, _ZN41_INTERNAL_1d26bb73_4_k_cu_34d8d8f3_10328211MD5Modified9FirstPart3d_2ERjPKj, _ZN41_INTERNAL_1d26bb73_4_k_cu_34d8d8f3_10328211MD5Modified9FirstPart3c_2ERjPKj, _ZN41_INTERNAL_1d26bb73_4_k_cu_34d8d8f3_10328211MD5Modified9FirstPart3b_2ERjPKj, _ZN41_INTERNAL_1d26bb73_4_k_cu_34d8d8f3_10328211MD5Modified9FirstPart3a_3ERjPKj, _ZN41_INTERNAL_1d26bb73_4_k_cu_34d8d8f3_10328211MD5Modified9FirstPart3d_3ERjPKj, _ZN41_INTERNAL_1d26bb73_4_k_cu_34d8d8f3_10328211MD5Modified9FirstPart3c_3ERjPKj, _ZN41_INTERNAL_1d26bb73_4_k_cu_34d8d8f3_10328211MD5Modified9FirstPart3b_3ERjPKj, _ZN41_INTERNAL_1d26bb73_4_k_cu_34d8d8f3_10328211MD5Modified9FirstPart3a_4ERjPKj, _ZN41_INTERNAL_1d26bb73_4_k_cu_34d8d8f3_10328211MD5Modified9FirstPart3d_4ERjPKj, _ZN41_INTERNAL_1d26bb73_4_k_cu_34d8d8f3_10328211MD5Modified9FirstPart3c_4ERjPKj, _ZN41_INTERNAL_1d26bb73_4_k_cu_34d8d8f3_10328211MD5Modified9FirstPart3b_4ERjPKj};

.func _ZN41_INTERNAL_1d26bb73_4_k_cu_34d8d8f3_10328211MD5Modified10SecondPart3a_1ERjPKj(
	.param .b64 _ZN41_INTERNAL_1d26bb73_4_k_cu_34d8d8f3_10328211MD5Modified10SecondPart3a_1ERjPKj_param_0,
	.param .b64 _ZN41_INTERNAL_1d26bb73_4_k_cu_34d8d8f3_10328211MD5Modified10SecondPart3a_1ERjPKj_param_1
)
{
	.reg .b32 	%r<4>;
	.reg .b64 	%rd<2>;

	ld.param.u64 	%rd1, [_ZN41_INTERNAL_1d26bb73_4_k_cu_34d8d8f3_10328211MD5Modified10SecondPart3a_1ERjPKj_param_0];
	ld.u32 	%r1, [%rd1];
	and.b32  	%r2, %r1, 1910503391;
	or.b32  	%r3, %r2, -2078277632;
	st.u32 	[%rd1], %r3;
	ret;

}
.func _ZN41_INTERNAL_1d26bb73_4_k_cu_34d8d8f3_10328211MD5Modified10SecondPart3d_1ERjPKj(
	.param .b64 _ZN41_INTERNAL_1d26bb73_4_k_cu_34d8d8f3_10328211MD5Modified10SecondPart3d_1ERjPKj_param_0,
	.param .b64 _ZN41_INTERNAL_1d26bb73_4_k_cu_34d8d8f3_10328211MD5Modified10SecondPart3d_1ERjPKj_param_1
)
{
	.reg .b32 	%r<7>;
	.reg .b64 	%rd<3>;

	ld.param.u64 	%rd1, [_ZN41_INTERNAL_1d26bb73_4_k_cu_34d8d8f3_10328211MD5Modified10SecondPart3d_1ERjPKj_param_0];
	ld.param.u64 	%rd2, [_ZN41_INTERNAL_1d26bb73_4_k_cu_34d8d8f3_10328211MD5Modified10SecondPart3d_1ERjPKj_param_1];
	ld.u32 	%r1, [%rd1];
	and.b32  	%r2, %r1, 29386521;
	ld.u32 	%r3, [%rd2+4];
	and.b32  	%r4, %r3, 1881084096;
	or.b32  	%r5, %r2, %r4;
	or.b32  	%r6, %r5, -1946155008;
	st.u32 	[%rd1], %r6;
	ret;

}
.func _ZN41_INTERNAL_1d26bb73_4_k_cu_34d8d8f3_10328211MD5Modified10SecondPart3c_1ERjPKj(
	.param .b64 _ZN41_INTERNAL_1d26bb73_4_k_cu_34d8d8f3_10328211MD5Modified10SecondPart3c_1ERjPKj_param_0,
	.param .b64 _ZN41_INTERNAL_1d26bb73_4_k_cu_34d8d8f3_10328211MD5Modified10SecondPart3c_1ERjPKj_param_1
)
{
	.reg .b32 	%r<7>;
	.reg .b64 	%rd<3>;

	ld.param.u64 	%rd1, [_ZN41_INTERNAL_1d26bb73_4_k_cu_34d8d8f3_10328211MD5Modified10SecondPart3c_1ERjPKj_param_0];
	ld.param.u64 	%rd2, [_ZN41_INTERNAL_1d26bb73_4_k_cu_34d8d8f3_10328211MD5Modified10SecondPart3c_1ERjPKj_param_1];
	ld.u32 	%r1, [%rd1];
	and.b32  	%r2, %r1, 29419009;
	ld.u32 	%r3, [%rd2+4];
	and.b32  	%r4, %r3, 24;
	or.b32  	%r5, %r2, %r4;
	or.b32  	%r6, %r5, -1105262234;
	st.u32 	[%rd1], %r6;
	ret;

}
.func _ZN41_INTERNAL_1d26bb73_4_k_cu_34d8d8f3_10328211MD5Modified10SecondPart3b_1ERjPKj(
	.param .b64 _ZN41_INTERNAL_1d26bb73_4_k_cu_34d8d8f3_10328211MD5Modified10SecondPart3b_1ERjPKj_param_0,
	.param .b64 _ZN41_INTERNAL_1d26bb73_4_k_cu_34d8d8f3_10328211MD5Modified10SecondPart3b_1ERjPKj_param_1
)
{
	.reg .b32 	%r<7>;
	.reg .b64 	%rd<3>;

	ld.param.u64 	%rd1, [_ZN41_INTERNAL_1d26bb73_4_k_cu_34d8d8f3_10328211MD5Modified10SecondPart3b_1ERjPKj_param_0];
	ld.param.u64 	%rd2, [_ZN41_INTERNAL_1d26bb73_4_k_cu_34d8d8f3_10328211MD5Modified10SecondPart3b_1ERjPKj_param_1];
	ld.u32 	%r1, [%rd1];
	and.b32  	%r2, %r1, 29417472;
	ld.u32 	%r3, [%rd2+4];
	and.b32  	%r4, %r3, 1537;
	or.b32  	%r5, %r2, %r4;
	or.b32  	%r6, %r5, -1174142960;
	st.u32 	[%rd1], %r6;
	ret;

}
.func _ZN41_INTERNAL_1d26bb73_4_k_cu_34d8d8f3_10328211MD5Modified10SecondPart3a_2ERjPKj(
	.param .b64 _ZN41_INTERNAL_1d26bb73_4_k_cu_34d8d8f3_10328211MD5Modified10SecondPart3a_2ERjPKj_param_0,
	.param .b64 _ZN41_INTERNAL_1d26bb73_4_k_cu_34d8d8f3_10328211MD5Modified10SecondPart3a_2ERjPKj_param_1
)
{
	.reg .b32 	%r<4>;
	.reg .b64 	%rd<2>;

	ld.param.u64 	%rd1, [_ZN41_INTERNAL_1d26bb73_4_k_cu_34d8d8f3_10328211MD5Modified10SecondPart3a_2ERjPKj_param_0];
	ld.u32 	%r1, [%rd1];
	and.b32  	%r2, %r1, 62971904;
	or.b32  	%r3, %r2, 1211043408;
	st.u32 	[%rd1], %r3;
	ret;

}
.func _ZN41_INTERNAL_1d26bb73_4_k_cu_34d8d8f3_10328211MD5Modified10SecondPart3d_2ERjPKj(
	.param .b64 _ZN41_INTERNAL_1d26bb73_4_k_cu_34d8d8f3_10328211MD5Modified10SecondPart3d_2ERjPKj_param_0,
	.param .b64 _ZN41_INTERNAL_1d26bb73_4_k_cu_34d8d8f3_10328211MD5Modified10SecondPart3d_2ERjPKj_param_1
)
{
	.reg .b32 	%r<4>;
	.reg .b64 	%rd<2>;

	ld.param.u64 	%rd1, [_ZN41_INTERNAL_1d26bb73_4_k_cu_34d8d8f3_10328211MD5Modified10SecondPart3d_2ERjPKj_param_0];
	ld.u32 	%r1, [%rd1];
	and.b32  	%r2, %r1, 1640816640;
	or.b32  	%r3, %r2, 69340246;
	st.u32 	[%rd1], %r3;
	ret;

}
.func _ZN41_INTERNAL_1d26bb73_4_k_cu_34d8d8f3_10328211MD5Modified10SecondPart3c_2ERjPKj(
	.param .b64 _ZN41_INTERNAL_1d26bb73_4_k_cu_34d8d8f3_10328211MD5Modified10SecondPart3c_2ERjPKj_param_0,
	.param .b64 _ZN41_INTERNAL_1d26bb73_4_k_cu_34d8d8f3_10328211MD5Modified10SecondPart3c_2ERjPKj_param_1
)
{
	.reg .b32 	%r<7>;
	.reg .b64 	%rd<3>;

	ld.param.u64 	%rd1, [_ZN41_INTERNAL_1d26bb73_4_k_cu_34d8d8f3_10328211MD5Modified10SecondPart3c_2ERjPKj_param_0];
	ld.param.u64 	%rd2, [_ZN41_INTERNAL_1d26bb73_4_k_cu_34d8d8f3_10328211MD5Modified10SecondPart3c_2ERjPKj_param_1];
	ld.u32 	%r1, [%rd1];
	and.b32  	%r2, %r1, 1615618110;
	ld.u32 	%r3, [%rd2+4];
	and.b32  	%r4, %r3, 25198592;
	or.b32  	%r5, %r2, %r4;
	or.b32  	%r6, %r5, -1778311679;
	st.u32 	[%rd1], %r6;
	ret;

}
.func _ZN41_INTERNAL_1d26bb73_4_k_cu_34d8d8f3_10328211MD5Modified10SecondPart3b_2ERjPKj(
	.param .b64 _ZN41_INTERNAL_1d26bb73_4_k_cu_34d8d8f3_10328211MD5Modified10SecondPart3b_2ERjPKj_param_0,
	.param .b64 _ZN41_INTERNAL_1d26bb73_4_k_cu_34d8d8f3_10328211MD5Modified10SecondPart3b_2ERjPKj_param_1
)
{
	.reg .b32 	%r<7>;
	.reg .b64 	%rd<3>;

	ld.param.u64 	%rd1, [_ZN41_INTERNAL_1d26bb73_4_k_cu_34d8d8f3_10328211MD5Modified10SecondPart3b_2ERjPKj_param_0];
	ld.param.u64 	%rd2, [_ZN41_INTERNAL_1d26bb73_4_k_cu_34d8d8f3_10328211MD5Modified10SecondPart3b_2ERjPKj_param_1];
	ld.u32 	%r1, [%rd1];
	and.b32  	%r2, %r1, 1615625276;
	ld.u32 	%r3, [%rd2+4];
	and.b32  	%r4, %r3, 2;
	or.b32  	%r5, %r2, %r4;
	or.b32  	%r6, %r5, -2077064256;
	st.u32 	[%rd1], %r6;
	ret;

}
.func _ZN41_INTERNAL_1d26bb73_4_k_cu_34d8d8f3_10328211MD5Modified10SecondPart3a_3ERjPKj(
	.param .b64 _ZN41_INTERNAL_1d26bb73_4_k_cu_34d8d8f3_10328211MD5Modified10SecondPart3a_3ERjPKj_param_0,
	.param .b64 _ZN41_INTERNAL_1d26bb73_4_k_cu_34d8d8f3_10328211MD5Modified10SecondPart3a_3ERjPKj_param_1
)
{
	.reg .b32 	%r<7>;
	.reg .b64 	%rd<3>;

	ld.param.u64 	%rd1, [_ZN41_INTERNAL_1d26bb73_4_k_cu_34d8d8f3_10328211MD5Modified10SecondPart3a_3ERjPKj_param_0];
	ld.param.u64 	%rd2, [_ZN41_INTERNAL_1d26bb73_4_k_cu_34d8d8f3_10328211MD5Modified10SecondPart3a_3ERjPKj_param_1];
	ld.u32 	%r1, [%rd1];
	and.b32  	%r2, %r1, 1618766908;
	ld.u32 	%r3, [%rd2+4];
	and.b32  	%r4, %r3, 4096;
	or.b32  	%r5, %r2, %r4;
	or.b32  	%r6, %r5, -1677655615;
	st.u32 	[%rd1], %r6;
	ret;

}
.func _ZN41_INTERNAL_1d26bb73_4_k_cu_34d8d8f3_10328211MD5Modified10SecondPart3d_3ERjPKj(
	.param .b64 _ZN41_INTERNAL_1d26bb73_4_k_cu_34d8d8f3_10328211MD5Modified10SecondPart3d_3ERjPKj_param_0,
	.param .b64 _ZN41_INTERNAL_1d26bb73_4_k_cu_34d8d8f3_10328211MD5Modified10SecondPart3d_3ERjPKj_param_1
)
{
	.reg .b32 	%r<4>;
	.reg .b64 	%rd<2>;

	ld.param.u64 	%rd1, [_ZN41_INTERNAL_1d26bb73_4_k_cu_34d8d8f3_10328211MD5Modified10SecondPart3d_3ERjPKj_param_0];
	ld.u32 	%r1, [%rd1];
	and.b32  	%r2, %r1, 2021157948;
	or.b32  	%r3, %r2, -2021424192;
	st.u32 	[%rd1], %r3;
	ret;

}
.func _ZN41_INTERNAL_1d26bb73_4_k_cu_34d8d8f3_10328211MD5Modified10SecondPart3c_3ERjPKj(
	.param .b64 _ZN41_INTERNAL_1d26bb73_4_k_cu_34d8d8f3_10328211MD5Modified10SecondPart3c_3ERjPKj_param_0,
	.param .b64 _ZN41_INTERNAL_1d26bb73_4_k_cu_34d8d8f3_10328211MD5Modified10SecondPart3c_3ERjPKj_param_1
)
{
	.reg .b32 	%r<7>;
	.reg .b64 	%rd<3>;

	ld.param.u64 	%rd1, [_ZN41_INTERNAL_1d26bb73_4_k_cu_34d8d8f3_10328211MD5Modified10SecondPart3c_3ERjPKj_param_0];
	ld.param.u64 	%rd2, [_ZN41_INTERNAL_1d26bb73_4_k_cu_34d8d8f3_10328211MD5Modified10SecondPart3c_3ERjPKj_param_1];
	ld.u32 	%r1, [%rd1];
	and.b32  	%r2, %r1, 2146438204;
	ld.u32 	%r3, [%rd2+4];
	and.b32  	%r4, %r3, 548864;
	or.b32  	%r5, %r2, %r4;
	or.b32  	%r6, %r5, -2147122237;
	st.u32 	[%rd1], %r6;
	ret;

}
.func _ZN41_INTERNAL_1d26bb73_4_k_cu_34d8d8f3_10328211MD5Modified10SecondPart3b_3ERjPKj(
	.param .b64 _ZN41_INTERNAL_1d26bb73_4_k_cu_34d8d8f3_10328211MD5Modified10SecondPart3b_3ERjPKj_param_0,
	.param .b64 _ZN41_INTERNAL_1d26bb73_4_k_cu_34d8d8f3_10328211MD5Modified10SecondPart3b_3ERjPKj_param_1
)
{
	.reg .b32 	%r<7>;
	.reg .b64 	%rd<3>;

	ld.param.u64 	%rd1, [_ZN41_INTERNAL_1d26bb73_4_k_cu_34d8d8f3_10328211MD5Modified10SecondPart3b_3ERjPKj_param_0];
	ld.param.u64 	%rd2, [_ZN41_INTERNAL_1d26bb73_4_k_cu_34d8d8f3_10328211MD5Modified10SecondPart3b_3ERjPKj_param_1];
	ld.u32 	%r1, [%rd1];
	and.b32  	%r2, %r1, 15732607;
	ld.u32 	%r3, [%rd2+4];
	and.b32  	%r4, %r3, 2130706432;
	or.b32  	%r5, %r2, %r4;
	or.b32  	%r6, %r5, -2146955136;
	st.u32 	[%rd1], %r6;
	ret;

}
.func _ZN41_INTERNAL_1d26bb73_4_k_cu_34d8d8f3_10328211MD5Modified10SecondPart3a_4ERjPKj(
	.param .b64 _ZN41_INTERNAL_1d26bb73_4_k_cu_34d8d8f3_10328211MD5Modified10SecondPart3a_4ERjPKj_param_0,
	.param .b64 _ZN41_INTERNAL_1d26bb73_4_k_cu_34d8d8f3_10328211MD5Modified10SecondPart3a_4ERjPKj_param_1
)
{
	.reg .b32 	%r<4>;
	.reg .b64 	%rd<2>;

	ld.param.u64 	%rd1, [_ZN41_INTERNAL_1d26bb73_4_k_cu_34d8d8f3_10328211MD5Modified10SecondPart3a_4ERjPKj_param_0];
	ld.u32 	%r1, [%rd1];
	and.b32  	%r2, %r1, 15736695;
	or.b32  	%r3, %r2, 1058005000;
	st.u32 	[%rd1], %r3;
	ret;

}
.func _ZN41_INTERNAL_1d26bb73_4_k_cu_34d8d8f3_10328211MD5Modified10SecondPart3d_4ERjPKj(
	.param .b64 _ZN41_INTERNAL_1d26bb73_4_k_cu_34d8d8f3_10328211MD5Modified10SecondPart3d_4ERjPKj_param_0,
	.param .b64 _ZN41_INTERNAL_1d26bb73_4_k_cu_34d8d8f3_10328211MD5Modified10SecondPart3d_4ERjPKj_param_1
)
{
	.reg .b32 	%r<4>;
	.reg .b64 	%rd<2>;

	ld.param.u64 	%rd1, [_ZN41_INTERNAL_1d26bb73_4_k_cu_34d8d8f3_10328211MD5Modified10SecondPart3d_4ERjPKj_param_0];
	ld.u32 	%r1, [%rd1];
	and.b32  	%r2, %r1, 15736695;
	or.b32  	%r3, %r2, 1074520200;
	st.u32 	[%rd1], %r3;
	ret;

}
.func _ZN41_INTERNAL_1d26bb73_4_k_cu_34d8d8f3_10328211MD5Modified10SecondPart3c_4ERjPKj(
	.param .b64 _ZN41_INTERNAL_1d26bb73_4_k_cu_34d8d8f3_10328211MD5Modified10SecondPart3c_4ERjPKj_param_0,
	.param .b64 _ZN41_INTERNAL_1d26bb73_4_k_cu_34d8d8f3_10328211MD5Modified10SecondPart3c_4ERjPKj_param_1
)
{
	.reg .b32 	%r<4>;
	.reg .b64 	%rd<2>;

	ld.param.u64 	%rd1, [_ZN41_INTERNAL_1d26bb73_4_k_cu_34d8d8f3_10328211MD5Modified10SecondPart3c_4ERjPKj_param_0];
	ld.u32 	%r1, [%rd1];
	and.b32  	%r2, %r1, 16744439;
	or.b32  	%r3, %r2, 2097152000;
	st.u32 	[%rd1], %r3;
	ret;

}
.func _ZN41_INTERNAL_1d26bb73_4_k_cu_34d8d8f3_10328211MD5Modified10SecondPart3b_4ERjPKj(
	.param .b64 _ZN41_INTERNAL_1d26bb73_4_k_cu_34d8d8f3_10328211MD5Modified10SecondPart3b_4ERjPKj_param_0,
	.param .b64 _ZN41_INTERNAL_1d26bb73_4_k_cu_34d8d8f3_10328211MD5Modified10SecondPart3b_4ERjPKj_param_1
)
{
	.reg .b32 	%r<4>;
	.reg .b64 	%rd<2>;

	ld.param.u64 	%rd1, [_ZN41_INTERNAL_1d26bb73_4_k_cu_34d8d8f3_10328211MD5Modified10SecondPart3b_4ERjPKj_param_0];
	ld.u32 	%r1, [%rd1];
	and.b32  	%r2, %r1, 1610612735;
	or.b32  	%r3, %r2, 536870912;
	st.u32 	[%rd1], %r3;
	ret;

}
.func _ZN41_INTERNAL_1d26bb73_4_k_cu_34d8d8f3_10328211MD5Modified9FirstPart3a_1ERjPKj(
	.param .b64 _ZN41_INTERNAL_1d26bb73_4_k_cu_34d8d8f3_10328211MD5Modified9FirstPart3a_1ERjPKj_param_0,
	.param .b64 _ZN41_INTERNAL_1d26bb73_4_k_cu_34d8d8f3_10328211MD5Modified9FirstPart3a_1ERjPKj_param_1
)
{


	ret;

}
.func _ZN41_INTERNAL_1d26bb73_4_k_cu_34d8d8f3_10328211MD5Modified9FirstPart3d_1ERjPKj(
	.param .b64 _ZN41_INTERNAL_1d26bb73_4_k_cu_34d8d8f3_10328211MD5Modified9FirstPart3d_1ERjPKj_param_0,
	.param .b64 _ZN41_INTERNAL_1d26bb73_4_k_cu_34d8d8f3_10328211MD5Modified9FirstPart3d_1ERjPKj_param_1
)
{


	ret;

}
.func _ZN41_INTERNAL_1d26bb73_4_k_cu_34d8d8f3_10328211MD5Modified9FirstPart3c_1ERjPKj(
	.param .b64 _ZN41_INTERNAL_1d26bb73_4_k_cu_34d8d8f3_10328211MD5Modified9FirstPart3c_1ERjPKj_param_0,
	.param .b64 _ZN41_INTERNAL_1d26bb73_4_k_cu_34d8d8f3_10328211MD5Modified9FirstPart3c_1ERjPKj_param_1
)
{
	.reg .b32 	%r<3>;
	.reg .b64 	%rd<2>;

	ld.param.u64 	%rd1, [_ZN41_INTERNAL_1d26bb73_4_k_cu_34d8d8f3_10328211MD5Modified9FirstPart3c_1ERjPKj_param_0];
	ld.u32 	%r1, [%rd1];
	and.b32  	%r2, %r1, -526401;
	st.u32 	[%rd1], %r2;
	ret;

}
.func _ZN41_INTERNAL_1d26bb73_4_k_cu_34d8d8f3_10328211MD5Modified9FirstPart3b_1ERjPKj(
	.param .b64 _ZN41_INTERNAL_1d26bb73_4_k_cu_34d8d8f3_10328211MD5Modified9FirstPart3b_1ERjPKj_param_0,
	.param .b64 _ZN41_INTERNAL_1d26bb73_4_k_cu_34d8d8f3_10328211MD5Modified9FirstPart3b_1ERjPKj_param_1
)
{
	.reg .b32 	%r<7>;
	.reg .b64 	%rd<3>;

	ld.param.u64 	%rd1, [_ZN41_INTERNAL_1d26bb73_4_k_cu_34d8d8f3_10328211MD5Modified9FirstPart3b_1ERjPKj_param_0];
	ld.param.u64 	%rd2, [_ZN41_INTERNAL_1d26bb73_4_k_cu_34d8d8f3_10328211MD5Modified9FirstPart3b_1ERjPKj_param_1];
	ld.u32 	%r1, [%rd1];
	and.b32  	%r2, %r1, 2130706495;
	ld.u32 	%r3, [%rd2+4];
	and.b32  	%r4, %r3, 7862144;
	or.b32  	%r5, %r2, %r4;
	or.b32  	%r6, %r5, -2146957312;
	st.u32 	[%rd1], %r6;
	ret;

}
.func _ZN41_INTERNAL_1d26bb73_4_k_cu_34d8d8f3_10328211MD5Modified9FirstPart3a_2ERjPKj(
	.param .b64 _ZN41_INTERNAL_1d26bb73_4_k_cu_34d8d8f3_10328211MD5Modified9FirstPart3a_2ERjPKj_param_0,
	.param .b64 _ZN41_INTERNAL_1d26bb73_4_k_cu_34d8d8f3_10328211MD5Modified9FirstPart3a_2ERjPKj_param_1
)
{
	.reg .b32 	%r<4>;
	.reg .b64 	%rd<2>;

	ld.param.u64 	%rd1, [_ZN41_INTERNAL_1d26bb73_4_k_cu_34d8d8f3_10328211MD5Modified9FirstPart3a_2ERjPKj_param_0];
	ld.u32 	%r1, [%rd1];
	and.b32  	%r2, %r1, 1962934298;
	or.b32  	%r3, %r2, -2009071579;
	st.u32 	[%rd1], %r3;
	ret;

}
.func _ZN41_INTERNAL_1d26bb73_4_k_cu_34d8d8f3_10328211MD5Modified9FirstPart3d_2ERjPKj(
	.param .b64 _ZN41_INTERNAL_1d26bb73_4_k_cu_34d8d8f3_10328211MD5Modified9FirstPart3d_2ERjPKj_param_0,
	.param .b64 _ZN41_INTERNAL_1d26bb73_4_k_cu_34d8d8f3_10328211MD5Modified9FirstPart3d_2ERjPKj_param_1
)
{
	.reg .b32 	%r<4>;
	.reg .b64 	%rd<3>;

	ld.param.u64 	%rd1, [_ZN41_INTERNAL_1d26bb73_4_k_cu_34d8d8f3_10328211MD5Modified9FirstPart3d_2ERjPKj_param_0];
	ld.param.u64 	%rd2, [_ZN41_INTERNAL_1d26bb73_4_k_cu_34d8d8f3_10328211MD5Modified9FirstPart3d_2ERjPKj_param_1];
	ld.u32 	%r1, [%rd2+4];
	and.b32  	%r2, %r1, 1962934298;
	or.b32  	%r3, %r2, 41925697;
	st.u32 	[%rd1], %r3;
	ret;

}
.func _ZN41_INTERNAL_1d26bb73_4_k_cu_34d8d8f3_10328211MD5Modified9FirstPart3c_2ERjPKj(
	.param .b64 _ZN41_INTERNAL_1d26bb73_4_k_cu_34d8d8f3_10328211MD5Modified9FirstPart3c_2ERjPKj_param_0,
	.param .b64 _ZN41_INTERNAL_1d26bb73_4_k_cu_34d8d8f3_10328211MD5Modified9FirstPart3c_2ERjPKj_param_1
)
{
	.reg .b32 	%r<2>;
	.reg .b64 	%rd<2>;

	ld.param.u64 	%rd1, [_ZN41_INTERNAL_1d26bb73_4_k_cu_34d8d8f3_10328211MD5Modified9FirstPart3c_2ERjPKj_param_0];
	mov.b32 	%r1, 67041312;
	st.u32 	[%rd1], %r1;
	ret;

}
.func _ZN41_INTERNAL_1d26bb73_4_k_cu_34d8d8f3_10328211MD5Modified9FirstPart3b_2ERjPKj(
	.param .b64 _ZN41_INTERNAL_1d26bb73_4_k_cu_34d8d8f3_10328211MD5Modified9FirstPart3b_2ERjPKj_param_0,
	.param .b64 _ZN41_INTERNAL_1d26bb73_4_k_cu_34d8d8f3_10328211MD5Modified9FirstPart3b_2ERjPKj_param_1
)
{
	.reg .b32 	%r<4>;
	.reg .b64 	%rd<2>;

	ld.param.u64 	%rd1, [_ZN41_INTERNAL_1d26bb73_4_k_cu_34d8d8f3_10328211MD5Modified9FirstPart3b_2ERjPKj_param_0];
	ld.u32 	%r1, [%rd1];
	and.b32  	%r2, %r1, 6311936;
	or.b32  	%r3, %r2, 26281280;
	st.u32 	[%rd1], %r3;
	ret;

}
.func _ZN41_INTERNAL_1d26bb73_4_k_cu_34d8d8f3_10328211MD5Modified9FirstPart3a_3ERjPKj(
	.param .b64 _ZN41_INTERNAL_1d26bb73_4_k_cu_34d8d8f3_10328211MD5Modified9FirstPart3a_3ERjPKj_param_0,
	.param .b64 _ZN41_INTERNAL_1d26bb73_4_k_cu_34d8d8f3_10328211MD5Modified9FirstPart3a_3ERjPKj_param_1
)
{
	.reg .b32 	%r<7>;
	.reg .b64 	%rd<3>;

	ld.param.u64 	%rd1, [_ZN41_INTERNAL_1d26bb73_4_k_cu_34d8d8f3_10328211MD5Modified9FirstPart3a_3ERjPKj_param_0];
	ld.param.u64 	%rd2, [_ZN41_INTERNAL_1d26bb73_4_k_cu_34d8d8f3_10328211MD5Modified9FirstPart3a_3ERjPKj_param_1];
	ld.u32 	%r1, [%rd1];
	and.b32  	%r2, %r1, 14696448;
	ld.u32 	%r3, [%rd2+4];
	and.b32  	%r4, %r3, 4096;
	or.b32  	%r5, %r2, %r4;
	or.b32  	%r6, %r5, -82825411;
	st.u32 	[%rd1], %r6;
	ret;

}
.func _ZN41_INTERNAL_1d26bb73_4_k_cu_34d8d8f3_10328211MD5Modified9FirstPart3d_3ERjPKj(
	.param .b64 _ZN41_INTERNAL_1d26bb73_4_k_cu_34d8d8f3_10328211MD5Modified9FirstPart3d_3ERjPKj_param_0,
	.param .b64 _ZN41_INTERNAL_1d26bb73_4_k_cu_34d8d8f3_10328211MD5Modified9FirstPart3d_3ERjPKj_param_1
)
{
	.reg .b32 	%r<4>;
	.reg .b64 	%rd<2>;

	ld.param.u64 	%rd1, [_ZN41_INTERNAL_1d26bb73_4_k_cu_34d8d8f3_10328211MD5Modified9FirstPart3d_3ERjPKj_param_0];
	ld.u32 	%r1, [%rd1];
	and.b32  	%r2, %r1, 1063276092;
	or.b32  	%r3, %r2, 1075810368;
	st.u32 	[%rd1], %r3;
	ret;

}
.func _ZN41_INTERNAL_1d26bb73_4_k_cu_34d8d8f3_10328211MD5Modified9FirstPart3c_3ERjPKj(
	.param .b64 _ZN41_INTERNAL_1d26bb73_4_k_cu_34d8d8f3_10328211MD5Modified9FirstPart3c_3ERjPKj_param_0,
	.param .b64 _ZN41_INTERNAL_1d26bb73_4_k_cu_34d8d8f3_10328211MD5Modified9FirstPart3c_3ERjPKj_param_1
)
{
	.reg .b32 	%r<7>;
	.reg .b64 	%rd<3>;

	ld.param.u64 	%rd1, [_ZN41_INTERNAL_1d26bb73_4_k_cu_34d8d8f3_10328211MD5Modified9FirstPart3c_3ERjPKj_param_0];
	ld.param.u64 	%rd2, [_ZN41_INTERNAL_1d26bb73_4_k_cu_34d8d8f3_10328211MD5Modified9FirstPart3c_3ERjPKj_param_1];
	ld.u32 	%r1, [%rd1];
	and.b32  	%r2, %r1, 1072696892;
	ld.u32 	%r3, [%rd2+4];
	and.b32  	%r4, %r3, 16384;
	or.b32  	%r5, %r2, %r4;
	or.b32  	%r6, %r5, 98498;
	st.u32 	[%rd1], %r6;
	ret;

}
.func _ZN41_INTERNAL_1d26bb73_4_k_cu_34d8d8f3_10328211MD5Modified9FirstPart3b_3ERjPKj(
	.param .b64 _ZN41_INTERNAL_1d26bb73_4_k_cu_34d8d8f3_10328211MD5Modified9FirstPart3b_3ERjPKj_param_0,
	.param .b64 _ZN41_INTERNAL_1d26bb73_4_k_cu_34d8d8f3_10328211MD5Modified9FirstPart3b_3ERjPKj_param_1
)
{
	.reg .b32 	%r<7>;
	.reg .b64 	%rd<3>;

	ld.param.u64 	%rd1, [_ZN41_INTERNAL_1d26bb73_4_k_cu_34d8d8f3_10328211MD5Modified9FirstPart3b_3ERjPKj_param_0];
	ld.param.u64 	%rd2, [_ZN41_INTERNAL_1d26bb73_4_k_cu_34d8d8f3_10328211MD5Modified9FirstPart3b_3ERjPKj_param_1];
	ld.u32 	%r1, [%rd1];
	and.b32  	%r2, %r1, 1022365311;
	ld.u32 	%r3, [%rd2+4];
	and.b32  	%r4, %r3, 50331648;
	or.b32  	%r5, %r2, %r4;
	or.b32  	%r6, %r5, 528640;
	st.u32 	[%rd1], %r6;
	ret;

}
.func _ZN41_INTERNAL_1d26bb73_4_k_cu_34d8d8f3_10328211MD5Modified9FirstPart3a_4ERjPKj(
	.param .b64 _ZN41_INTERNAL_1d26bb73_4_k_cu_34d8d8f3_10328211MD5Modified9FirstPart3a_4ERjPKj_param_0,
	.param .b64 _ZN41_INTERNAL_1d26bb73_4_k_cu_34d8d8f3_10328211MD5Modified9FirstPart3a_4ERjPKj_param_1
)
{
	.reg .b32 	%r<4>;
	.reg .b64 	%rd<2>;

	ld.param.u64 	%rd1, [_ZN41_INTERNAL_1d26bb73_4_k_cu_34d8d8f3_10328211MD5Modified9FirstPart3a_4ERjPKj_param_0];
	ld.u32 	%r1, [%rd1];
	and.b32  	%r2, %r1, 1022369399;
	or.b32  	%r3, %r2, 1091559432;
	st.u32 	[%rd1], %r3;
	ret;

}
.func _ZN41_INTERNAL_1d26bb73_4_k_cu_34d8d8f3_10328211MD5Modified9FirstPart3d_4ERjPKj(
	.param .b64 _ZN41_INTERNAL_1d26bb73_4_k_cu_34d8d8f3_10328211MD5Modified9FirstPart3d_4ERjPKj_param_0,
	.param .b64 _ZN41_INTERNAL_1d26bb73_4_k_cu_34d8d8f3_10328211MD5Modified9FirstPart3d_4ERjPKj_param_1
)
{
	.reg .b32 	%r<4>;
	.reg .b64 	%rd<2>;

	ld.param.u64 	%rd1, [_ZN41_INTERNAL_1d26bb73_4_k_cu_34d8d8f3_10328211MD5Modified9FirstPart3d_4ERjPKj_param_0];
	ld.u32 	%r1, [%rd1];
	and.b32  	%r2, %r1, 1559240311;
	or.b32  	%r3, %r2, 778632;
	st.u32 	[%rd1], %r3;
	ret;

}
.func _ZN41_INTERNAL_1d26bb73_4_k_cu_34d8d8f3_10328211MD5Modified9FirstPart3c_4ERjPKj(
	.param .b64 _ZN41_INTERNAL_1d26bb73_4_k_cu_34d8d8f3_10328211MD5Modified9FirstPart3c_4ERjPKj_param_0,
	.param .b64 _ZN41_INTERNAL_1d26bb73_4_k_cu_34d8d8f3_10328211MD5Modified9FirstPart3c_4ERjPKj_param_1
)
{
	.reg .b32 	%r<4>;
	.reg .b64 	%rd<2>;

	ld.param.u64 	%rd1, [_ZN41_INTERNAL_1d26bb73_4_k_cu_34d8d8f3_10328211MD5Modified9FirstPart3c_4ERjPKj_param_0];
	ld.u32 	%r1, [%rd1];
	and.b32  	%r2, %r1, 1560248311;
	or.b32  	%r3, %r2, 553680896;
	st.u32 	[%rd1], %r3;
	ret;

}
.func _ZN41_INTERNAL_1d26bb73_4_k_cu_34d8d8f3_10328211MD5Modified9FirstPart3b_4ERjPKj(
	.param .b64 _ZN41_INTERNAL_1d26bb73_4_k_cu_34d8d8f3_10328211MD5Modified9FirstPart3b_4ERjPKj_param_0,
	.param .b64 _ZN41_INTERNAL_1d26bb73_4_k_cu_34d8d8f3_10328211MD5Modified9FirstPart3b_4ERjPKj_param_1
)
{
	.reg .b32 	%r<4>;
	.reg .b64 	%rd<2>;

	ld.param.u64 	%rd1, [_ZN41_INTERNAL_1d26bb73_4_k_cu_34d8d8f3_10328211MD5Modified9FirstPart3b_4ERjPKj_param_0];
	ld.u32 	%r1, [%rd1];
	and.b32  	%r2, %r1, 1610612735;
	or.b32  	%r3, %r2, 536870912;
	st.u32 	[%rd1], %r3;
	ret;

}


// ===== COMPILED SASS (sm_100) =====

	.target	sm_100

	.elftype	@"ET_EXEC"


//--------------------- .note.nv.tkinfo           --------------------------
	.section	.note.nv.tkinfo,"",@"SHT_NOTE"
	.sectionflags	@"SHF_NOTE_NV_TKINFO"
	.tkinfo
        /*0018*/ 	.word	0x00000002
        /*0030*/ 	.string	""
        /*0030*/ 	.string	"ptxas"
        /*0030*/ 	.string	"Cuda compilation tools, release 13.0, V13.0.88"
        /*0030*/ 	.string	"Build cuda_13.0.r13.0/compiler.36424714_0"
        /*0030*/ 	.string	"-arch sm_100 -m 64 "



//--------------------- .note.nv.cuinfo           --------------------------
	.section	.note.nv.cuinfo,"",@"SHT_NOTE"
	.sectionflags	@"SHF_NOTE_NV_CUINFO"
        /*0018*/ 	.short	0x0002
        /*001a*/ 	.short	0x0064
        /*001c*/ 	.short	0x0082
	.zero		2


//--------------------- .nv.info                  --------------------------
	.section	.nv.info,"",@"SHT_CUDA_INFO"
	.align	4


	//----- nvinfo : EIATTR_MERCURY_ISA_VERSION
	.align		4
        /*0000*/ 	.byte	0x03, 0x5f
        /*0002*/ 	.short	0x0101


//--------------------- .nv.compat                --------------------------
	.section	.nv.compat,"",@"SHT_CUDA_COMPAT_INFO"
	.align	4
        /*0000*/ 	.byte	0x02, 0x09, 0x00, 0x00, 0x02, 0x02, 0x01, 0x00, 0x02, 0x05, 0x05, 0x00, 0x03, 0x07, 0x01, 0x01
        /*0010*/ 	.byte	0x02, 0x03, 0x00, 0x00, 0x02, 0x06, 0x01, 0x00, 0x04, 0x0b, 0x08, 0x00, 0x00, 0x00, 0x00, 0x00
        /*0020*/ 	.byte	0x00, 0x00, 0x00, 0x00


//--------------------- .nv.callgraph             --------------------------
	.section	.nv.callgraph,"",@"SHT_CUDA_CALLGRAPH"
	.align	4
	.sectionentsize	8
	.align		4
        /*0000*/ 	.word	0x00000000
	.align		4
        /*0004*/ 	.word	0xffffffff
	.align		4
        /*0008*/ 	.word	0x00000000
	.align		4
        /*000c*/ 	.word	0xfffffffe
	.align		4
        /*0010*/ 	.word	0x00000000
	.align		4
        /*0014*/ 	.word	0xfffffffd
	.align		4
        /*0018*/ 	.word	0x00000000
	.align		4
        /*001c*/ 	.word	0xfffffffc


//--------------------- .nv.constant4             --------------------------
	.section	.nv.constant4,"a",@progbits
	.align	8
	.align		8
.nv.constant4:
        /*0000*/ 	.dword	_ZN41_INTERNAL_1d26bb73_4_k_cu_34d8d8f3_10335311MD5Modified10SecondPart13modificationsE
	.align		8
        /*0008*/ 	.dword	_ZN41_INTERNAL_1d26bb73_4_k_cu_34d8d8f3_10335311MD5Modified9FirstPart13modificationsE


//--------------------- .nv.global.init           --------------------------
	.section	.nv.global.init,"aw",@progbits
	.align	8
.nv.global.init:
	.type		_ZN41_INTERNAL_1d26bb73_4_k_cu_34d8d8f3_10335311MD5Modified10SecondPart13modificationsE,@object
	.size		_ZN41_INTERNAL_1d26bb73_4_k_cu_34d8d8f3_10335311MD5Modified10SecondPart13modificationsE,(_ZN41_INTERNAL_1d26bb73_4_k_cu_34d8d8f3_10335311MD5Modified9FirstPart13modificationsE - _ZN41_INTERNAL_1d26bb73_4_k_cu_34d8d8f3_10335311MD5Modified10SecondPart13modificationsE)
_ZN41_INTERNAL_1d26bb73_4_k_cu_34d8d8f3_10335311MD5Modified10SecondPart13modificationsE:
        /*0000*/ 	.byte	0x01, 0x00, 0x00, 0x00, 0x00, 0x00, 0x00, 0x00, 0x02, 0x00, 0x00, 0x00, 0x00, 0x00, 0x00, 0x00
        /*0010*/ 	.byte	0x03, 0x00, 0x00, 0x00, 0x00, 0x00, 0x00, 0x00, 0x04, 0x00, 0x00, 0x00, 0x00, 0x00, 0x00, 0x00
        /*0020*/ 	.byte	0x05, 0x00, 0x00, 0x00, 0x00, 0x00, 0x00, 0x00, 0x06, 0x00, 0x00, 0x00, 0x00, 0x00, 0x00, 0x00
        /*0030*/ 	.byte	0x07, 0x00, 0x00, 0x00, 0x00, 0x00, 0x00, 0x00, 0x08, 0x00, 0x00, 0x00, 0x00, 0x00, 0x00, 0x00
        /*0040*/ 	.byte	0x09, 0x00, 0x00, 0x00, 0x00, 0x00, 0x00, 0x00, 0x0a, 0x00, 0x00, 0x00, 0x00, 0x00, 0x00, 0x00
        /*0050*/ 	.byte	0x0b, 0x00, 0x00, 0x00, 0x00, 0x00, 0x00, 0x00, 0x0c, 0x00, 0x00, 0x00, 0x00, 0x00, 0x00, 0x00
        /*0060*/ 	.byte	0x0d, 0x00, 0x00, 0x00, 0x00, 0x00, 0x00, 0x00, 0x0e, 0x00, 0x00, 0x00, 0x00, 0x00, 0x00, 0x00
        /*0070*/ 	.byte	0x0f, 0x00, 0x00, 0x00, 0x00, 0x00, 0x00, 0x00, 0x10, 0x00, 0x00, 0x00, 0x00, 0x00, 0x00, 0x00
	.type		_ZN41_INTERNAL_1d26bb73_4_k_cu_34d8d8f3_10335311MD5Modified9FirstPart13modificationsE,@object
	.size		_ZN41_INTERNAL_1d26bb73_4_k_cu_34d8d8f3_10335311MD5Modified9FirstPart13modificationsE,(.L_1 - _ZN41_INTERNAL_1d26bb73_4_k_cu_34d8d8f3_10335311MD5Modified9FirstPart13modificationsE)
_ZN41_INTERNAL_1d26bb73_4_k_cu_34d8d8f3_10335311MD5Modified9FirstPart13modificationsE:
        /* <DEDUP_REMOVED lines=8> */
.L_1:


//--------------------- .nv.shared.reserved.0     --------------------------
	.section	.nv.shared.reserved.0,"aw",@nobits
	.weak		__nv_reservedSMEM_offset_0_alias
	.size		__nv_reservedSMEM_offset_0_alias, 0, 64
	.other		__nv_reservedSMEM_offset_0_alias,@"STO_CUDA_RESERVED_SHARED STV_DEFAULT"
__nv_reservedSMEM_offset_0_alias:
	.zero		0
	.zero		64


//--------------------- SYMBOLS --------------------------

	.type		.nv.reservedSmem.offset0,@object
	.size		.nv.reservedSmem.offset0,0x4
